//
// Generated by NVIDIA NVVM Compiler
//
// Compiler Build ID: CL-36424714
// Cuda compilation tools, release 13.0, V13.0.88
// Based on NVVM 20.0.0
//

.version 9.0
.target sm_100
.address_size 64

	// .globl	_Z10matrix_addPKfS0_Pfi

.visible .entry _Z10matrix_addPKfS0_Pfi(
	.param .u64 .ptr .align 1 _Z10matrix_addPKfS0_Pfi_param_0,
	.param .u64 .ptr .align 1 _Z10matrix_addPKfS0_Pfi_param_1,
	.param .u64 .ptr .align 1 _Z10matrix_addPKfS0_Pfi_param_2,
	.param .u32 _Z10matrix_addPKfS0_Pfi_param_3
)
{
	.reg .pred 	%p<2>;
	.reg .b32 	%r<6>;
	.reg .b32 	%f<4>;
	.reg .b64 	%rd<11>;

	ld.param.u64 	%rd1, [_Z10matrix_addPKfS0_Pfi_param_0];
	ld.param.u64 	%rd2, [_Z10matrix_addPKfS0_Pfi_param_1];
	ld.param.u64 	%rd3, [_Z10matrix_addPKfS0_Pfi_param_2];
	ld.param.u32 	%r2, [_Z10matrix_addPKfS0_Pfi_param_3];
	mov.u32 	%r3, %tid.x;
	mov.u32 	%r4, %ntid.x;
	mov.u32 	%r5, %ctaid.x;
	mad.lo.s32 	%r1, %r4, %r5, %r3;
	setp.ge.u32 	%p1, %r1, %r2;
	@%p1 bra 	$L__BB0_2;
	cvta.to.global.u64 	%rd4, %rd1;
	cvta.to.global.u64 	%rd5, %rd2;
	cvta.to.global.u64 	%rd6, %rd3;
	mul.wide.u32 	%rd7, %r1, 4;
	add.s64 	%rd8, %rd4, %rd7;
	ld.global.f32 	%f1, [%rd8];
	add.s64 	%rd9, %rd5, %rd7;
	ld.global.f32 	%f2, [%rd9];
	add.f32 	%f3, %f1, %f2;
	add.s64 	%rd10, %rd6, %rd7;
	st.global.f32 	[%rd10], %f3;
$L__BB0_2:
	ret;

}


// ===== COMPILED SASS (sm_100) =====

	.target	sm_100

	.elftype	@"ET_EXEC"


//--------------------- .note.nv.tkinfo           --------------------------
	.section	.note.nv.tkinfo,"",@"SHT_NOTE"
	.sectionflags	@"SHF_NOTE_NV_TKINFO"
	.tkinfo
        /*0018*/ 	.word	0x00000002
        /*0030*/ 	.string	""
        /*0030*/ 	.string	"ptxas"
        /*0030*/ 	.string	"Cuda compilation tools, release 13.0, V13.0.88"
        /*0030*/ 	.string	"Build cuda_13.0.r13.0/compiler.36424714_0"
        /*0030*/ 	.string	"-arch sm_100 -m 64 "



//--------------------- .note.nv.cuinfo           --------------------------
	.section	.note.nv.cuinfo,"",@"SHT_NOTE"
	.sectionflags	@"SHF_NOTE_NV_CUINFO"
        /*0018*/ 	.short	0x0002
        /*001a*/ 	.short	0x0064
        /*001c*/ 	.short	0x0082
	.zero		2


//--------------------- .nv.info                  --------------------------
	.section	.nv.info,"",@"SHT_CUDA_INFO"
	.align	4


	//----- nvinfo : EIATTR_REGCOUNT
	.align		4
        /*0000*/ 	.byte	0x04, 0x2f
        /*0002*/ 	.short	(.L_1 - .L_0)
	.align		4
.L_0:
        /*0004*/ 	.word	index@(_Z10matrix_addPKfS0_Pfi)
        /*0008*/ 	.word	0x0000000c


	//----- nvinfo : EIATTR_FRAME_SIZE
	.align		4
.L_1:
        /*000c*/ 	.byte	0x04, 0x11
        /*000e*/ 	.short	(.L_3 - .L_2)
	.align		4
.L_2:
        /*0010*/ 	.word	index@(_Z10matrix_addPKfS0_Pfi)
        /*0014*/ 	.word	0x00000000


	//----- nvinfo : EIATTR_MIN_STACK_SIZE
	.align		4
.L_3:
        /*0018*/ 	.byte	0x04, 0x12
        /*001a*/ 	.short	(.L_5 - .L_4)
	.align		4
.L_4:
        /*001c*/ 	.word	index@(_Z10matrix_addPKfS0_Pfi)
        /*0020*/ 	.word	0x00000000
.L_5:


//--------------------- .nv.compat                --------------------------
	.section	.nv.compat,"",@"SHT_CUDA_COMPAT_INFO"
	.align	4
        /*0000*/ 	.byte	0x02, 0x09, 0x00, 0x00, 0x02, 0x02, 0x01, 0x00, 0x02, 0x05, 0x05, 0x00, 0x03, 0x07, 0x01, 0x01
        /*0010*/ 	.byte	0x02, 0x03, 0x00, 0x00, 0x02, 0x06, 0x01, 0x00, 0x04, 0x0b, 0x08, 0x00, 0x09, 0x00, 0x00, 0x00
        /*0020*/ 	.byte	0x00, 0x00, 0x00, 0x00


//--------------------- .nv.info._Z10matrix_addPKfS0_Pfi --------------------------
	.section	.nv.info._Z10matrix_addPKfS0_Pfi,"",@"SHT_CUDA_INFO"
	.sectionflags	@""
	.align	4


	//----- nvinfo : EIATTR_CUDA_API_VERSION
	.align		4
        /*0000*/ 	.byte	0x04, 0x37
        /*0002*/ 	.short	(.L_7 - .L_6)
.L_6:
        /*0004*/ 	.word	0x00000082


	//----- nvinfo : EIATTR_KPARAM_INFO
	.align		4
.L_7:
        /*0008*/ 	.byte	0x04, 0x17
        /*000a*/ 	.short	(.L_9 - .L_8)
.L_8:
        /*000c*/ 	.word	0x00000000
        /*0010*/ 	.short	0x0003
        /*0012*/ 	.short	0x0018
        /*0014*/ 	.byte	0x00, 0xf0, 0x11, 0x00


	//----- nvinfo : EIATTR_KPARAM_INFO
	.align		4
.L_9:
        /*0018*/ 	.byte	0x04, 0x17
        /*001a*/ 	.short	(.L_11 - .L_10)
.L_10:
        /*001c*/ 	.word	0x00000000
        /*0020*/ 	.short	0x0002
        /*0022*/ 	.short	0x0010
        /*0024*/ 	.byte	0x00, 0xf5, 0x21, 0x00


	//----- nvinfo : EIATTR_KPARAM_INFO
	.align		4
.L_11:
        /*0028*/ 	.byte	0x04, 0x17
        /*002a*/ 	.short	(.L_13 - .L_12)
.L_12:
        /*002c*/ 	.word	0x00000000
        /*0030*/ 	.short	0x0001
        /*0032*/ 	.short	0x0008
        /*0034*/ 	.byte	0x00, 0xf5, 0x21, 0x00


	//----- nvinfo : EIATTR_KPARAM_INFO
	.align		4
.L_13:
        /*0038*/ 	.byte	0x04, 0x17
        /*003a*/ 	.short	(.L_15 - .L_14)
.L_14:
        /*003c*/ 	.word	0x00000000
        /*0040*/ 	.short	0x0000
        /*0042*/ 	.short	0x0000
        /*0044*/ 	.byte	0x00, 0xf5, 0x21, 0x00


	//----- nvinfo : EIATTR_SPARSE_MMA_MASK
	.align		4
.L_15:
        /*0048*/ 	.byte	0x03, 0x50
        /*004a*/ 	.short	0x0000


	//----- nvinfo : EIATTR_MAXREG_COUNT
	.align		4
        /*004c*/ 	.byte	0x03, 0x1b
        /*004e*/ 	.short	0x00ff


	//----- nvinfo : EIATTR_MERCURY_ISA_VERSION
	.align		4
        /*0050*/ 	.byte	0x03, 0x5f
        /*0052*/ 	.short	0x0101


	//----- nvinfo : EIATTR_VRC_CTA_INIT_COUNT
	.align		4
        /*0054*/ 	.byte	0x02, 0x4a
	.zero		1
	.zero		1


	//----- nvinfo : EIATTR_EXIT_INSTR_OFFSETS
	.align		4
        /*0058*/ 	.byte	0x04, 0x1c
        /*005a*/ 	.short	(.L_17 - .L_16)


	//   ....[0]....
.L_16:
        /*005c*/ 	.word	0x00000070


	//   ....[1]....
        /*0060*/ 	.word	0x00000130


	//----- nvinfo : EIATTR_CBANK_PARAM_SIZE
	.align		4
.L_17:
        /*0064*/ 	.byte	0x03, 0x19
        /*0066*/ 	.short	0x001c


	//----- nvinfo : EIATTR_PARAM_CBANK
	.align		4
        /*0068*/ 	.byte	0x04, 0x0a
        /*006a*/ 	.short	(.L_19 - .L_18)
	.align		4
.L_18:
        /*006c*/ 	.word	index@(.nv.constant0._Z10matrix_addPKfS0_Pfi)
        /*0070*/ 	.short	0x0380
        /*0072*/ 	.short	0x001c


	//----- nvinfo : EIATTR_SW_WAR
	.align		4
.L_19:
        /*0074*/ 	.byte	0x04, 0x36
        /*0076*/ 	.short	(.L_21 - .L_20)
.L_20:
        /*0078*/ 	.word	0x00000008
.L_21:


//--------------------- .nv.callgraph             --------------------------
	.section	.nv.callgraph,"",@"SHT_CUDA_CALLGRAPH"
	.align	4
	.sectionentsize	8
	.align		4
        /*0000*/ 	.word	0x00000000
	.align		4
        /*0004*/ 	.word	0xffffffff
	.align		4
        /*0008*/ 	.word	0x00000000
	.align		4
        /*000c*/ 	.word	0xfffffffe
	.align		4
        /*0010*/ 	.word	0x00000000
	.align		4
        /*0014*/ 	.word	0xfffffffd
	.align		4
        /*0018*/ 	.word	0x00000000
	.align		4
        /*001c*/ 	.word	0xfffffffc


//--------------------- .text._Z10matrix_addPKfS0_Pfi --------------------------
	.section	.text._Z10matrix_addPKfS0_Pfi,"ax",@progbits
	.align	128
        .global         _Z10matrix_addPKfS0_Pfi
        .type           _Z10matrix_addPKfS0_Pfi,@function
        .size           _Z10matrix_addPKfS0_Pfi,(.L_x_1 - _Z10matrix_addPKfS0_Pfi)
        .other          _Z10matrix_addPKfS0_Pfi,@"STO_CUDA_ENTRY STV_DEFAULT"
_Z10matrix_addPKfS0_Pfi:
.text._Z10matrix_addPKfS0_Pfi:
[----:B------:R-:W-:Y:S01]  /*0000*/  LDC R1, c[0x0][0x37c] ;  /* 0x0000df00ff017b82 */ /* 0x000fe20000000800 */
[----:B------:R-:W0:Y:S01]  /*0010*/  S2R R9, SR_TID.X ;  /* 0x0000000000097919 */ /* 0x000e220000002100 */
[----:B------:R-:W0:Y:S01]  /*0020*/  LDCU UR4, c[0x0][0x360] ;  /* 0x00006c00ff0477ac */ /* 0x000e220008000800 */
[----:B------:R-:W0:Y:S01]  /*0030*/  S2R R0, SR_CTAID.X ;  /* 0x0000000000007919 */ /* 0x000e220000002500 */
[----:B------:R-:W1:Y:S01]  /*0040*/  LDCU UR5, c[0x0][0x398] ;  /* 0x00007300ff0577ac */ /* 0x000e620008000800 */
[----:B0-----:R-:W-:-:S05]  /*0050*/  IMAD R9, R0, UR4, R9 ;  /* 0x0000000400097c24 */ /* 0x001fca000f8e0209 */
[----:B-1----:R-:W-:-:S13]  /*0060*/  ISETP.GE.U32.AND P0, PT, R9, UR5, PT ;  /* 0x0000000509007c0c */ /* 0x002fda000bf06070 */
[----:B------:R-:W-:Y:S05]  /*0070*/  @P0 EXIT ;  /* 0x000000000000094d */ /* 0x000fea0003800000 */
[----:B------:R-:W0:Y:S01]  /*0080*/  LDC.64 R2, c[0x0][0x380] ;  /* 0x0000e000ff027b82 */ /* 0x000e220000000a00 */
[----:B------:R-:W1:Y:S07]  /*0090*/  LDCU.64 UR4, c[0x0][0x358] ;  /* 0x00006b00ff0477ac */ /* 0x000e6e0008000a00 */
[----:B------:R-:W2:Y:S08]  /*00a0*/  LDC.64 R4, c[0x0][0x388] ;  /* 0x0000e200ff047b82 */ /* 0x000eb00000000a00 */
[----:B------:R-:W3:Y:S01]  /*00b0*/  LDC.64 R6, c[0x0][0x390] ;  /* 0x0000e400ff067b82 */ /* 0x000ee20000000a00 */
[----:B0-----:R-:W-:-:S06]  /*00c0*/  IMAD.WIDE.U32 R2, R9, 0x4, R2 ;  /* 0x0000000409027825 */ /* 0x001fcc00078e0002 */
[----:B-1----:R-:W4:Y:S01]  /*00d0*/  LDG.E R2, desc[UR4][R2.64] ;  /* 0x0000000402027981 */ /* 0x002f22000c1e1900 */
[----:B--2---:R-:W-:-:S06]  /*00e0*/  IMAD.WIDE.U32 R4, R9, 0x4, R4 ;  /* 0x0000000409047825 */ /* 0x004fcc00078e0004 */
[----:B------:R-:W4:Y:S01]  /*00f0*/  LDG.E R5, desc[UR4][R4.64] ;  /* 0x0000000404057981 */ /* 0x000f22000c1e1900 */
[----:B---3--:R-:W-:-:S04]  /*0100*/  IMAD.WIDE.U32 R6, R9, 0x4, R6 ;  /* 0x0000000409067825 */ /* 0x008fc800078e0006 */
[----:B----4-:R-:W-:-:S05]  /*0110*/  FADD R9, R2, R5 ;  /* 0x0000000502097221 */ /* 0x010fca0000000000 */
[----:B------:R-:W-:Y:S01]  /*0120*/  STG.E desc[UR4][R6.64], R9 ;  /* 0x0000000906007986 */ /* 0x000fe2000c101904 */
[----:B------:R-:W-:Y:S05]  /*0130*/  EXIT ;  /* 0x000000000000794d */ /* 0x000fea0003800000 */
.L_x_0:
[----:B------:R-:W-:-:S00]  /*0140*/  BRA `(.L_x_0) ;  /* 0xfffffffc00fc7947 */ /* 0x000fc0000383ffff */
[----:B------:R-:W-:-:S00]  /*0150*/  NOP ;  /* 0x0000000000007918 */ /* 0x000fc00000000000 */
        /* <DEDUP_REMOVED lines=10> */
.L_x_1:


//--------------------- .nv.shared.reserved.0     --------------------------
	.section	.nv.shared.reserved.0,"aw",@nobits
	.weak		__nv_reservedSMEM_offset_0_alias
	.size		__nv_reservedSMEM_offset_0_alias, 0, 64
	.other		__nv_reservedSMEM_offset_0_alias,@"STO_CUDA_RESERVED_SHARED STV_DEFAULT"
__nv_reservedSMEM_offset_0_alias:
	.zero		0
	.zero		64


//--------------------- .nv.constant0._Z10matrix_addPKfS0_Pfi --------------------------
	.section	.nv.constant0._Z10matrix_addPKfS0_Pfi,"a",@progbits
	.sectionflags	@""
	.align	4
.nv.constant0._Z10matrix_addPKfS0_Pfi:
	.zero		924


//--------------------- SYMBOLS --------------------------

	.type		.nv.reservedSmem.offset0,@object
	.size		.nv.reservedSmem.offset0,0x4
